	.headerflags	@"EF_CUDA_TEXMODE_UNIFIED EF_CUDA_64BIT_ADDRESS EF_CUDA_ACCELERATORS EF_CUDA_SM90 EF_CUDA_VIRTUAL_SM(EF_CUDA_SM90)"
	.elftype	@"ET_EXEC"


//--------------------- .nv.info                  --------------------------
	.section	.nv.info,"",@"SHT_CUDA_INFO"
	.align	4


	//----- nvinfo : EIATTR_REGCOUNT
	.align		4
        /*0000*/ 	.byte	0x04, 0x2f
        /*0002*/ 	.short	(.L_3 - .L_2)
	.align		4
.L_2:
        /*0004*/ 	.word	index@(triton_poi_fused_cat_relu_62)
        /*0008*/ 	.word	0x00000020


	//----- nvinfo : EIATTR_MIN_STACK_SIZE
	.align		4
.L_3:
        /*000c*/ 	.byte	0x04, 0x12
        /*000e*/ 	.short	(.L_5 - .L_4)
	.align		4
.L_4:
        /*0010*/ 	.word	index@(triton_poi_fused_cat_relu_62)
        /*0014*/ 	.word	0x00000000


	//----- nvinfo : EIATTR_FRAME_SIZE
	.align		4
.L_5:
        /*0018*/ 	.byte	0x04, 0x11
        /*001a*/ 	.short	(.L_7 - .L_6)
	.align		4
.L_6:
        /*001c*/ 	.word	index@(triton_poi_fused_cat_relu_62)
        /*0020*/ 	.word	0x00000000


	//----- nvinfo : EIATTR_MIN_STACK_SIZE
	.align		4
.L_7:
        /*0024*/ 	.byte	0x04, 0x12
        /*0026*/ 	.short	(.L_9 - .L_8)
	.align		4
.L_8:
        /*0028*/ 	.word	index@(triton_poi_fused_cat_relu_62)
        /*002c*/ 	.word	0x00000000
.L_9:


//--------------------- .nv.info.triton_poi_fused_cat_relu_62 --------------------------
	.section	.nv.info.triton_poi_fused_cat_relu_62,"",@"SHT_CUDA_INFO"
	.sectionflags	@""
	.align	4


	//----- nvinfo : EIATTR_CUDA_API_VERSION
	.align		4
        /*0000*/ 	.byte	0x04, 0x37
        /*0002*/ 	.short	(.L_11 - .L_10)
.L_10:
        /*0004*/ 	.word	0x0000007c


	//----- nvinfo : EIATTR_KPARAM_INFO
	.align		4
.L_11:
        /*0008*/ 	.byte	0x04, 0x17
        /*000a*/ 	.short	(.L_13 - .L_12)
.L_12:
        /*000c*/ 	.word	0x00000000
        /*0010*/ 	.short	0x0010
        /*0012*/ 	.short	0x007c
        /*0014*/ 	.byte	0x00, 0xf0, 0x11, 0x00


	//----- nvinfo : EIATTR_KPARAM_INFO
	.align		4
.L_13:
        /*0018*/ 	.byte	0x04, 0x17
        /*001a*/ 	.short	(.L_15 - .L_14)
.L_14:
        /*001c*/ 	.word	0x00000000
        /*0020*/ 	.short	0x000f
        /*0022*/ 	.short	0x0078
        /*0024*/ 	.byte	0x00, 0xf0, 0x11, 0x00


	//----- nvinfo : EIATTR_KPARAM_INFO
	.align		4
.L_15:
        /*0028*/ 	.byte	0x04, 0x17
        /*002a*/ 	.short	(.L_17 - .L_16)
.L_16:
        /*002c*/ 	.word	0x00000000
        /*0030*/ 	.short	0x000e
        /*0032*/ 	.short	0x0070
        /*0034*/ 	.byte	0x00, 0xf4, 0x21, 0x00


	//----- nvinfo : EIATTR_KPARAM_INFO
	.align		4
.L_17:
        /*0038*/ 	.byte	0x04, 0x17
        /*003a*/ 	.short	(.L_19 - .L_18)
.L_18:
        /*003c*/ 	.word	0x00000000
        /*0040*/ 	.short	0x000d
        /*0042*/ 	.short	0x0068
        /*0044*/ 	.byte	0x00, 0xf4, 0x21, 0x00


	//----- nvinfo : EIATTR_KPARAM_INFO
	.align		4
.L_19:
        /*0048*/ 	.byte	0x04, 0x17
        /*004a*/ 	.short	(.L_21 - .L_20)
.L_20:
        /*004c*/ 	.word	0x00000000
        /*0050*/ 	.short	0x000c
        /*0052*/ 	.short	0x0060
        /*0054*/ 	.byte	0x00, 0xf4, 0x21, 0x00


	//----- nvinfo : EIATTR_KPARAM_INFO
	.align		4
.L_21:
        /*0058*/ 	.byte	0x04, 0x17
        /*005a*/ 	.short	(.L_23 - .L_22)
.L_22:
        /*005c*/ 	.word	0x00000000
        /*0060*/ 	.short	0x000b
        /*0062*/ 	.short	0x0058
        /*0064*/ 	.byte	0x00, 0xf4, 0x21, 0x00


	//----- nvinfo : EIATTR_KPARAM_INFO
	.align		4
.L_23:
        /*0068*/ 	.byte	0x04, 0x17
        /*006a*/ 	.short	(.L_25 - .L_24)
.L_24:
        /*006c*/ 	.word	0x00000000
        /*0070*/ 	.short	0x000a
        /*0072*/ 	.short	0x0050
        /*0074*/ 	.byte	0x00, 0xf4, 0x21, 0x00


	//----- nvinfo : EIATTR_KPARAM_INFO
	.align		4
.L_25:
        /*0078*/ 	.byte	0x04, 0x17
        /*007a*/ 	.short	(.L_27 - .L_26)
.L_26:
        /*007c*/ 	.word	0x00000000
        /*0080*/ 	.short	0x0009
        /*0082*/ 	.short	0x0048
        /*0084*/ 	.byte	0x00, 0xf4, 0x21, 0x00


	//----- nvinfo : EIATTR_KPARAM_INFO
	.align		4
.L_27:
        /*0088*/ 	.byte	0x04, 0x17
        /*008a*/ 	.short	(.L_29 - .L_28)
.L_28:
        /*008c*/ 	.word	0x00000000
        /*0090*/ 	.short	0x0008
        /*0092*/ 	.short	0x0040
        /*0094*/ 	.byte	0x00, 0xf4, 0x21, 0x00


	//----- nvinfo : EIATTR_KPARAM_INFO
	.align		4
.L_29:
        /*0098*/ 	.byte	0x04, 0x17
        /*009a*/ 	.short	(.L_31 - .L_30)
.L_30:
        /*009c*/ 	.word	0x00000000
        /*00a0*/ 	.short	0x0007
        /*00a2*/ 	.short	0x0038
        /*00a4*/ 	.byte	0x00, 0xf4, 0x21, 0x00


	//----- nvinfo : EIATTR_KPARAM_INFO
	.align		4
.L_31:
        /*00a8*/ 	.byte	0x04, 0x17
        /*00aa*/ 	.short	(.L_33 - .L_32)
.L_32:
        /*00ac*/ 	.word	0x00000000
        /*00b0*/ 	.short	0x0006
        /*00b2*/ 	.short	0x0030
        /*00b4*/ 	.byte	0x00, 0xf4, 0x21, 0x00


	//----- nvinfo : EIATTR_KPARAM_INFO
	.align		4
.L_33:
        /*00b8*/ 	.byte	0x04, 0x17
        /*00ba*/ 	.short	(.L_35 - .L_34)
.L_34:
        /*00bc*/ 	.word	0x00000000
        /*00c0*/ 	.short	0x0005
        /*00c2*/ 	.short	0x0028
        /*00c4*/ 	.byte	0x00, 0xf4, 0x21, 0x00


	//----- nvinfo : EIATTR_KPARAM_INFO
	.align		4
.L_35:
        /*00c8*/ 	.byte	0x04, 0x17
        /*00ca*/ 	.short	(.L_37 - .L_36)
.L_36:
        /*00cc*/ 	.word	0x00000000
        /*00d0*/ 	.short	0x0004
        /*00d2*/ 	.short	0x0020
        /*00d4*/ 	.byte	0x00, 0xf4, 0x21, 0x00


	//----- nvinfo : EIATTR_KPARAM_INFO
	.align		4
.L_37:
        /*00d8*/ 	.byte	0x04, 0x17
        /*00da*/ 	.short	(.L_39 - .L_38)
.L_38:
        /*00dc*/ 	.word	0x00000000
        /*00e0*/ 	.short	0x0003
        /*00e2*/ 	.short	0x0018
        /*00e4*/ 	.byte	0x00, 0xf4, 0x21, 0x00


	//----- nvinfo : EIATTR_KPARAM_INFO
	.align		4
.L_39:
        /*00e8*/ 	.byte	0x04, 0x17
        /*00ea*/ 	.short	(.L_41 - .L_40)
.L_40:
        /*00ec*/ 	.word	0x00000000
        /*00f0*/ 	.short	0x0002
        /*00f2*/ 	.short	0x0010
        /*00f4*/ 	.byte	0x00, 0xf4, 0x21, 0x00


	//----- nvinfo : EIATTR_KPARAM_INFO
	.align		4
.L_41:
        /*00f8*/ 	.byte	0x04, 0x17
        /*00fa*/ 	.short	(.L_43 - .L_42)
.L_42:
        /*00fc*/ 	.word	0x00000000
        /*0100*/ 	.short	0x0001
        /*0102*/ 	.short	0x0008
        /*0104*/ 	.byte	0x00, 0xf4, 0x21, 0x00


	//----- nvinfo : EIATTR_KPARAM_INFO
	.align		4
.L_43:
        /*0108*/ 	.byte	0x04, 0x17
        /*010a*/ 	.short	(.L_45 - .L_44)
.L_44:
        /*010c*/ 	.word	0x00000000
        /*0110*/ 	.short	0x0000
        /*0112*/ 	.short	0x0000
        /*0114*/ 	.byte	0x00, 0xf4, 0x21, 0x00


	//----- nvinfo : EIATTR_SPARSE_MMA_MASK
	.align		4
.L_45:
        /*0118*/ 	.byte	0x03, 0x50
        /*011a*/ 	.short	0x0000


	//----- nvinfo : EIATTR_MAXREG_COUNT
	.align		4
        /*011c*/ 	.byte	0x03, 0x1b
        /*011e*/ 	.short	0x00ff


	//----- nvinfo : EIATTR_EXIT_INSTR_OFFSETS
	.align		4
        /*0120*/ 	.byte	0x04, 0x1c
        /*0122*/ 	.short	(.L_47 - .L_46)


	//   ....[0]....
.L_46:
        /*0124*/ 	.word	0x00000d30


	//   ....[1]....
        /*0128*/ 	.word	0x00000d50


	//----- nvinfo : EIATTR_REQNTID
	.align		4
.L_47:
        /*012c*/ 	.byte	0x04, 0x10
        /*012e*/ 	.short	(.L_49 - .L_48)
.L_48:
        /*0130*/ 	.word	0x00000080
        /*0134*/ 	.word	0x00000001
        /*0138*/ 	.word	0x00000001


	//----- nvinfo : EIATTR_CBANK_PARAM_SIZE
	.align		4
.L_49:
        /*013c*/ 	.byte	0x03, 0x19
        /*013e*/ 	.short	0x0080


	//----- nvinfo : EIATTR_PARAM_CBANK
	.align		4
        /*0140*/ 	.byte	0x04, 0x0a
        /*0142*/ 	.short	(.L_51 - .L_50)
	.align		4
.L_50:
        /*0144*/ 	.word	index@(.nv.constant0.triton_poi_fused_cat_relu_62)
        /*0148*/ 	.short	0x0210
        /*014a*/ 	.short	0x0080


	//----- nvinfo : EIATTR_SW_WAR
	.align		4
.L_51:
        /*014c*/ 	.byte	0x04, 0x36
        /*014e*/ 	.short	(.L_53 - .L_52)
.L_52:
        /*0150*/ 	.word	0x00000008
.L_53:


//--------------------- .nv.callgraph             --------------------------
	.section	.nv.callgraph,"",@"SHT_CUDA_CALLGRAPH"
	.align	4
	.sectionentsize	8
	.align		4
        /*0000*/ 	.word	0x00000000
	.align		4
        /*0004*/ 	.word	0xffffffff
	.align		4
        /*0008*/ 	.word	0x00000000
	.align		4
        /*000c*/ 	.word	0xfffffffe
	.align		4
        /*0010*/ 	.word	0x00000000
	.align		4
        /*0014*/ 	.word	0xfffffffd
	.align		4
        /*0018*/ 	.word	0x00000000
	.align		4
        /*001c*/ 	.word	0xfffffffc


//--------------------- .nv.constant4             --------------------------
	.section	.nv.constant4,"a",@progbits
	.align	8
	.align		8
.nv.constant4:
        /*0000*/ 	.dword	_$_str
	.align		8
        /*0008*/ 	.dword	_$_str_$_2


//--------------------- .text.triton_poi_fused_cat_relu_62 --------------------------
	.section	.text.triton_poi_fused_cat_relu_62,"ax",@progbits
	.align	128
        .global         triton_poi_fused_cat_relu_62
        .type           triton_poi_fused_cat_relu_62,@function
        .size           triton_poi_fused_cat_relu_62,(.L_x_1 - triton_poi_fused_cat_relu_62)
        .other          triton_poi_fused_cat_relu_62,@"STO_CUDA_ENTRY STV_DEFAULT"
triton_poi_fused_cat_relu_62:
.text.triton_poi_fused_cat_relu_62:
[----:B------:R-:W0:Y:S01]  /*0000*/  LDC R1, c[0x0][0x28] ;  /* 0x00000a00ff017b82 */ /* 0x000e220000000800 */
[----:B------:R-:W1:Y:S01]  /*0010*/  S2R R0, SR_TID.X ;  /* 0x0000000000007919 */ /* 0x000e620000002100 */
[----:B------:R-:W-:Y:S01]  /*0020*/  CS2R R6, SRZ ;  /* 0x0000000000067805 */ /* 0x000fe2000001ff00 */
[----:B------:R-:W-:-:S05]  /*0030*/  ULDC.64 UR4, c[0x0][0x208] ;  /* 0x0000820000047ab9 */ /* 0x000fca0000000a00 */
[----:B------:R-:W2:Y:S01]  /*0040*/  LDC.64 R16, c[0x0][0x210] ;  /* 0x00008400ff107b82 */ /* 0x000ea20000000a00 */
[----:B------:R-:W3:Y:S01]  /*0050*/  S2R R5, SR_CTAID.Y ;  /* 0x0000000000057919 */ /* 0x000ee20000002600 */
[----:B------:R-:W4:Y:S06]  /*0060*/  S2R R3, SR_CTAID.X ;  /* 0x0000000000037919 */ /* 0x000f2c0000002500 */
[----:B------:R-:W5:Y:S08]  /*0070*/  LDC.64 R10, c[0x0][0x248] ;  /* 0x00009200ff0a7b82 */ /* 0x000f700000000a00 */
[----:B------:R-:W2:Y:S01]  /*0080*/  LDC.64 R28, c[0x0][0x250] ;  /* 0x00009400ff1c7b82 */ /* 0x000ea20000000a00 */
[----:B------:R-:W-:-:S07]  /*0090*/  IMAD.MOV.U32 R23, RZ, RZ, 0x3e800000 ;  /* 0x3e800000ff177424 */ /* 0x000fce00078e00ff */
[----:B------:R-:W2:Y:S01]  /*00a0*/  LDC.64 R18, c[0x0][0x258] ;  /* 0x00009600ff127b82 */ /* 0x000ea20000000a00 */
[----:B-1----:R-:W-:-:S07]  /*00b0*/  IMAD.SHL.U32 R0, R0, 0x2, RZ ;  /* 0x0000000200007824 */ /* 0x002fce00078e00ff */
[----:B------:R-:W1:Y:S01]  /*00c0*/  LDC.64 R14, c[0x0][0x228] ;  /* 0x00008a00ff0e7b82 */ /* 0x000e620000000a00 */
[----:B------:R-:W-:-:S05]  /*00d0*/  LOP3.LUT R0, R0, 0xfe, RZ, 0xc0, !PT ;  /* 0x000000fe00007812 */ /* 0x000fca00078ec0ff */
[----:B---3--:R-:W-:-:S04]  /*00e0*/  IMAD R0, R5, 0x100, R0 ;  /* 0x0000010005007824 */ /* 0x008fc800078e0200 */
[C---:B------:R-:W-:Y:S01]  /*00f0*/  IMAD.HI R2, R0.reuse, 0x2e8ba2e9, RZ ;  /* 0x2e8ba2e900027827 */ /* 0x040fe200078e02ff */
[----:B------:R-:W-:-:S04]  /*0100*/  ISETP.GE.AND P0, PT, R0, 0xb00, PT ;  /* 0x00000b000000780c */ /* 0x000fc80003f06270 */
[----:B------:R-:W-:Y:S02]  /*0110*/  SHF.R.U32.HI R5, RZ, 0x1f, R2 ;  /* 0x0000001fff057819 */ /* 0x000fe40000011602 */
[----:B----4-:R-:W-:Y:S02]  /*0120*/  ISETP.LT.AND P0, PT, R3, 0x4, !P0 ;  /* 0x000000040300780c */ /* 0x010fe40004701270 */
[----:B------:R-:W-:Y:S02]  /*0130*/  LEA.HI.SX32 R2, R2, R5, 0x19 ;  /* 0x0000000502027211 */ /* 0x000fe400078fcaff */
[----:B------:R-:W3:Y:S03]  /*0140*/  LDC.64 R4, c[0x0][0x230] ;  /* 0x00008c00ff047b82 */ /* 0x000ee60000000a00 */
[----:B------:R-:W-:-:S04]  /*0150*/  IMAD R27, R2, 0x2c0, RZ ;  /* 0x000002c0021b7824 */ /* 0x000fc800078e02ff */
[----:B------:R-:W-:-:S04]  /*0160*/  IMAD.IADD R0, R0, 0x1, -R27 ;  /* 0x0000000100007824 */ /* 0x000fc800078e0a1b */
[----:B------:R-:W-:-:S05]  /*0170*/  VIADD R26, R0, 0xffffff50 ;  /* 0xffffff50001a7836 */ /* 0x000fca0000000000 */
[----:B------:R-:W-:Y:S01]  /*0180*/  ISETP.LT.U32.AND P1, PT, R26, 0xb0, P0 ;  /* 0x000000b01a00780c */ /* 0x000fe20000721070 */
[----:B---3--:R-:W-:-:S12]  /*0190*/  IMAD.WIDE R4, R0, 0x4, R4 ;  /* 0x0000000400047825 */ /* 0x008fd800078e0204 */
[----:B------:R3:W4:Y:S01]  /*01a0*/  @P1 LDG.E.EL.64 R6, desc[UR4][R4.64+-0x2c0] ;  /* 0xfffd400404061981 */ /* 0x000722000c2e1b00 */
[C---:B------:R-:W-:Y:S01]  /*01b0*/  VIADD R22, R0.reuse, 0xfffffea0 ;  /* 0xfffffea000167836 */ /* 0x040fe20000000000 */
[----:B------:R-:W-:Y:S01]  /*01c0*/  ISETP.LT.AND P2, PT, R0, 0xb0, P0 ;  /* 0x000000b00000780c */ /* 0x000fe20000741270 */
[----:B------:R-:W-:-:S03]  /*01d0*/  IMAD R27, R3, 0xb0, R27 ;  /* 0x000000b0031b7824 */ /* 0x000fc600078e021b */
[----:B------:R-:W-:Y:S01]  /*01e0*/  ISETP.LT.U32.AND P4, PT, R22, 0xb0, P0 ;  /* 0x000000b01600780c */ /* 0x000fe20000781070 */
[----:B------:R-:W-:Y:S02]  /*01f0*/  IMAD.IADD R13, R0, 0x1, R27 ;  /* 0x00000001000d7824 */ /* 0x000fe400078e021b */
[----:B------:R-:W-:Y:S01]  /*0200*/  IMAD.IADD R9, R27, 0x1, R22 ;  /* 0x000000011b097824 */ /* 0x000fe200078e0216 */
[----:B---3--:R-:W-:Y:S01]  /*0210*/  CS2R R4, SRZ ;  /* 0x0000000000047805 */ /* 0x008fe2000001ff00 */
[----:B--2---:R-:W-:-:S04]  /*0220*/  IMAD.WIDE R12, R13, 0x4, R16 ;  /* 0x000000040d0c7825 */ /* 0x004fc800078e0210 */
[----:B-----5:R-:W-:-:S04]  /*0230*/  IMAD.WIDE R10, R9, 0x4, R10 ;  /* 0x00000004090a7825 */ /* 0x020fc800078e020a */
[----:B------:R-:W-:Y:S01]  /*0240*/  IMAD.WIDE R16, R9, 0x4, R16 ;  /* 0x0000000409107825 */ /* 0x000fe200078e0210 */
[----:B------:R-:W-:Y:S01]  /*0250*/  CS2R R8, SRZ ;  /* 0x0000000000087805 */ /* 0x000fe2000001ff00 */
[----:B------:R-:W2:Y:S02]  /*0260*/  @P4 LDG.E.EL.64 R4, desc[UR4][R10.64] ;  /* 0x000000040a044981 */ /* 0x000ea4000c2e1b00 */
[----:B------:R-:W-:-:S03]  /*0270*/  VIADD R20, R0, 0xfffffdf0 ;  /* 0xfffffdf000147836 */ /* 0x000fc60000000000 */
[----:B------:R3:W5:Y:S01]  /*0280*/  @P4 LDG.E.EL.64 R8, desc[UR4][R16.64] ;  /* 0x0000000410084981 */ /* 0x000762000c2e1b00 */
[----:B------:R-:W-:Y:S01]  /*0290*/  IMAD.IADD R20, R27, 0x1, R20 ;  /* 0x000000011b147824 */ /* 0x000fe200078e0214 */
[----:B---3--:R-:W3:Y:S03]  /*02a0*/  LDC.64 R16, c[0x0][0x220] ;  /* 0x00008800ff107b82 */ /* 0x008ee60000000a00 */
[----:B0-----:R-:W-:Y:S01]  /*02b0*/  IMAD.WIDE R28, R20, 0x4, R28 ;  /* 0x00000004141c7825 */ /* 0x001fe200078e021c */
[----:B------:R-:W-:Y:S02]  /*02c0*/  LEA.HI R20, R3, R3, RZ, 0x1 ;  /* 0x0000000303147211 */ /* 0x000fe400078f08ff */
[----:B------:R-:W-:Y:S01]  /*02d0*/  CS2R R10, SRZ ;  /* 0x00000000000a7805 */ /* 0x000fe2000001ff00 */
[----:B------:R-:W-:-:S04]  /*02e0*/  IMAD.WIDE R18, R0, 0x4, R18 ;  /* 0x0000000400127825 */ /* 0x000fc800078e0212 */
[----:B------:R-:W-:Y:S01]  /*02f0*/  IMAD.IADD R27, R27, 0x1, R26 ;  /* 0x000000011b1b7824 */ /* 0x000fe200078e021a */
[----:B----4-:R-:W-:Y:S02]  /*0300*/  SEL R6, R6, RZ, P1 ;  /* 0x000000ff06067207 */ /* 0x010fe40000800000 */
[----:B------:R-:W-:-:S03]  /*0310*/  SEL R7, R7, RZ, P1 ;  /* 0x000000ff07077207 */ /* 0x000fc60000800000 */
[----:B------:R-:W-:Y:S02]  /*0320*/  FADD R6, R6, 0.0010000000474974513054 ;  /* 0x3a83126f06067421 */ /* 0x000fe40000000000 */
[----:B------:R-:W-:Y:S02]  /*0330*/  FADD R21, R7, 0.0010000000474974513054 ;  /* 0x3a83126f07157421 */ /* 0x000fe40000000000 */
[----:B------:R0:W4:Y:S08]  /*0340*/  MUFU.SQRT R25, R6 ;  /* 0x0000000600197308 */ /* 0x0001300000002000 */
[----:B------:R-:W1:Y:S01]  /*0350*/  MUFU.SQRT R21, R21 ;  /* 0x0000001500157308 */ /* 0x000e620000002000 */
[----:B0-----:R-:W-:-:S02]  /*0360*/  CS2R R6, SRZ ;  /* 0x0000000000067805 */ /* 0x001fc4000001ff00 */
[----:B----4-:R-:W-:-:S04]  /*0370*/  FSETP.GT.AND P6, PT, R25, 8.50705917302346158658e+37, PT ;  /* 0x7e8000001900780b */ /* 0x010fc80003fc4000 */
[----:B------:R0:W4:Y:S01]  /*0380*/  @P2 LDG.E.EL.64 R6, desc[UR4][R12.64] ;  /* 0x000000040c062981 */ /* 0x000122000c2e1b00 */
[----:B-1----:R-:W-:Y:S02]  /*0390*/  FSETP.GT.AND P3, PT, R21, 8.50705917302346158658e+37, PT ;  /* 0x7e8000001500780b */ /* 0x002fe40003f64000 */
[----:B------:R-:W-:Y:S02]  /*03a0*/  FSETP.GEU.AND P5, PT, R25, 1.175494350822287508e-38, PT ;  /* 0x008000001900780b */ /* 0x000fe40003fae000 */
[----:B------:R-:W-:-:S04]  /*03b0*/  FSEL R24, R23, 1, P6 ;  /* 0x3f80000017187808 */ /* 0x000fc80003000000 */
[----:B------:R-:W-:Y:S01]  /*03c0*/  @P6 FMUL R25, R25, 0.25 ;  /* 0x3e80000019196820 */ /* 0x000fe20000400000 */
[----:B------:R-:W-:Y:S02]  /*03d0*/  FSETP.GEU.AND P6, PT, R21, 1.175494350822287508e-38, PT ;  /* 0x008000001500780b */ /* 0x000fe40003fce000 */
[----:B------:R-:W-:Y:S02]  /*03e0*/  FSEL R23, R23, 1, P3 ;  /* 0x3f80000017177808 */ /* 0x000fe40001800000 */
[----:B------:R-:W-:Y:S01]  /*03f0*/  @P3 FMUL R21, R21, 0.25 ;  /* 0x3e80000015153820 */ /* 0x000fe20000400000 */
[----:B------:R-:W-:Y:S02]  /*0400*/  ISETP.GT.AND P3, PT, R0, 0x20f, P0 ;  /* 0x0000020f0000780c */ /* 0x000fe40000764270 */
[----:B0-----:R-:W-:-:S11]  /*0410*/  CS2R R12, SRZ ;  /* 0x00000000000c7805 */ /* 0x001fd6000001ff00 */
[----:B------:R0:W2:Y:S04]  /*0420*/  @P3 LDG.E.EL.64 R12, desc[UR4][R28.64] ;  /* 0x000000041c0c3981 */ /* 0x0000a8000c2e1b00 */
[----:B------:R1:W2:Y:S01]  /*0430*/  @P3 LDG.E.EL.64 R10, desc[UR4][R18.64+-0x840] ;  /* 0xfff7c004120a3981 */ /* 0x0002a2000c2e1b00 */
[----:B0-----:R-:W-:Y:S02]  /*0440*/  LOP3.LUT R28, R20, 0xfffffffe, RZ, 0xc0, !PT ;  /* 0xfffffffe141c7812 */ /* 0x001fe400078ec0ff */
[----:B------:R-:W-:-:S03]  /*0450*/  SHF.R.U32.HI R20, RZ, 0x1, R20 ;  /* 0x00000001ff147819 */ /* 0x000fc60000011614 */
[----:B------:R-:W-:Y:S02]  /*0460*/  IMAD.IADD R29, R3, 0x1, -R28 ;  /* 0x00000001031d7824 */ /* 0x000fe400078e0a1c */
[----:B-1----:R-:W-:Y:S01]  /*0470*/  IMAD.WIDE R18, R0, 0x4, R14 ;  /* 0x0000000400127825 */ /* 0x002fe200078e020e */
[----:B------:R-:W-:-:S03]  /*0480*/  CS2R R14, SRZ ;  /* 0x00000000000e7805 */ /* 0x000fc6000001ff00 */
[----:B------:R-:W-:Y:S02]  /*0490*/  IMAD R20, R20, 0x3, R29 ;  /* 0x0000000314147824 */ /* 0x000fe400078e021d */
[----:B---3--:R-:W-:Y:S01]  /*04a0*/  IMAD.WIDE R28, R27, 0x4, R16 ;  /* 0x000000041b1c7825 */ /* 0x008fe200078e0210 */
[----:B------:R-:W-:Y:S01]  /*04b0*/  CS2R R16, SRZ ;  /* 0x0000000000107805 */ /* 0x000fe2000001ff00 */
[----:B------:R0:W3:Y:S05]  /*04c0*/  @P1 LDG.E.EL.64 R14, desc[UR4][R18.64+-0x2c0] ;  /* 0xfffd4004120e1981 */ /* 0x0000ea000c2e1b00 */
[----:B------:R1:W2:Y:S01]  /*04d0*/  @P1 LDG.E.EL.64 R16, desc[UR4][R28.64] ;  /* 0x000000041c101981 */ /* 0x0002a2000c2e1b00 */
[----:B------:R-:W-:Y:S01]  /*04e0*/  @!P6 FMUL R21, R21, 16777216 ;  /* 0x4b8000001515e820 */ /* 0x000fe20000400000 */
[----:B0-----:R-:W1:Y:S03]  /*04f0*/  LDC.64 R18, c[0x0][0x238] ;  /* 0x00008e00ff127b82 */ /* 0x001e660000000a00 */
[----:B------:R-:W0:Y:S01]  /*0500*/  MUFU.RCP R27, R21 ;  /* 0x00000015001b7308 */ /* 0x000e220000001000 */
[----:B------:R-:W-:Y:S01]  /*0510*/  @!P6 FMUL R23, R23, 16777216 ;  /* 0x4b8000001717e820 */ /* 0x000fe20000400000 */
[----:B------:R-:W-:-:S03]  /*0520*/  ISETP.GE.U32.AND P6, PT, R22, 0xb0, PT ;  /* 0x000000b01600780c */ /* 0x000fc60003fc6070 */
[----:B0-----:R-:W-:Y:S02]  /*0530*/  FMUL R27, R27, R23 ;  /* 0x000000171b1b7220 */ /* 0x001fe40000400000 */
[----:B------:R-:W0:Y:S01]  /*0540*/  LDC.64 R22, c[0x0][0x240] ;  /* 0x00009000ff167b82 */ /* 0x000e220000000a00 */
[----:B-1----:R-:W-:Y:S01]  /*0550*/  IMAD.WIDE R28, R0, 0x4, R18 ;  /* 0x00000004001c7825 */ /* 0x002fe200078e0212 */
[----:B------:R-:W-:-:S06]  /*0560*/  CS2R R18, SRZ ;  /* 0x0000000000127805 */ /* 0x000fcc000001ff00 */
[----:B------:R3:W4:Y:S01]  /*0570*/  @P1 LDG.E.EL.64 R18, desc[UR4][R28.64+-0x2c0] ;  /* 0xfffd40041c121981 */ /* 0x000722000c2e1b00 */
[----:B0-----:R-:W-:Y:S01]  /*0580*/  IMAD.WIDE R22, R0, 0x4, R22 ;  /* 0x0000000400167825 */ /* 0x001fe200078e0216 */
[----:B---3--:R-:W-:Y:S02]  /*0590*/  SEL R28, R15, RZ, P1 ;  /* 0x000000ff0f1c7207 */ /* 0x008fe40000800000 */
[----:B--2---:R-:W-:Y:S01]  /*05a0*/  SEL R15, R17, RZ, P1 ;  /* 0x000000ff110f7207 */ /* 0x004fe20000800000 */
[----:B------:R-:W-:-:S04]  /*05b0*/  IMAD.MOV.U32 R17, RZ, RZ, 0xb0 ;  /* 0x000000b0ff117424 */ /* 0x000fc800078e00ff */
[----:B------:R-:W-:Y:S01]  /*05c0*/  IMAD R17, R20, R17, 0x2c0 ;  /* 0x000002c014117424 */ /* 0x000fe200078e0211 */
[----:B------:R-:W-:-:S06]  /*05d0*/  CS2R R20, SRZ ;  /* 0x0000000000147805 */ /* 0x000fcc000001ff00 */
[----:B------:R0:W2:Y:S01]  /*05e0*/  @P1 LDG.E.EL.64 R20, desc[UR4][R22.64+-0x2c0] ;  /* 0xfffd400416141981 */ /* 0x0000a2000c2e1b00 */
[----:B------:R-:W-:Y:S01]  /*05f0*/  FADD R15, R15, -R28 ;  /* 0x8000001c0f0f7221 */ /* 0x000fe20000000000 */
[----:B------:R-:W-:-:S03]  /*0600*/  @!P5 FMUL R25, R25, 16777216 ;  /* 0x4b8000001919d820 */ /* 0x000fc60000400000 */
[----:B------:R-:W-:Y:S01]  /*0610*/  FMUL R15, R27, R15 ;  /* 0x0000000f1b0f7220 */ /* 0x000fe20000400000 */
[----:B0-----:R-:W0:Y:S02]  /*0620*/  LDC.64 R22, c[0x0][0x218] ;  /* 0x00008600ff167b82 */ /* 0x001e240000000a00 */
[----:B------:R-:W1:Y:S01]  /*0630*/  MUFU.RCP R25, R25 ;  /* 0x0000001900197308 */ /* 0x000e620000001000 */
[----:B----4-:R-:W-:Y:S01]  /*0640*/  SEL R28, R19, RZ, P1 ;  /* 0x000000ff131c7207 */ /* 0x010fe20000800000 */
[----:B------:R-:W-:Y:S02]  /*0650*/  IMAD R17, R2, 0x630, R17 ;  /* 0x0000063002117824 */ /* 0x000fe400078e0211 */
[----:B------:R-:W-:Y:S02]  /*0660*/  @!P5 FMUL R24, R24, 16777216 ;  /* 0x4b8000001818d820 */ /* 0x000fe40000400000 */
[----:B------:R-:W-:Y:S02]  /*0670*/  IMAD.IADD R19, R26, 0x1, R17 ;  /* 0x000000011a137824 */ /* 0x000fe400078e0211 */
[----:B-1----:R-:W-:-:S02]  /*0680*/  FMUL R17, R25, R24 ;  /* 0x0000001819117220 */ /* 0x002fc40000400000 */
[----:B0-----:R-:W-:Y:S01]  /*0690*/  IMAD.WIDE R24, R19, 0x4, R22 ;  /* 0x0000000413187825 */ /* 0x001fe200078e0216 */
[----:B------:R-:W-:-:S06]  /*06a0*/  CS2R R22, SRZ ;  /* 0x0000000000167805 */ /* 0x000fcc000001ff00 */
[----:B------:R0:W3:Y:S02]  /*06b0*/  @P1 LDG.E.EL.64 R22, desc[UR4][R24.64] ;  /* 0x0000000418161981 */ /* 0x0000e4000c2e1b00 */
[----:B0-----:R-:W-:Y:S02]  /*06c0*/  CS2R R24, SRZ ;  /* 0x0000000000187805 */ /* 0x001fe4000001ff00 */
[----:B--2---:R-:W-:-:S05]  /*06d0*/  SEL R21, R21, RZ, P1 ;  /* 0x000000ff15157207 */ /* 0x004fca0000800000 */
[----:B------:R-:W-:Y:S02]  /*06e0*/  FFMA R15, R28, R15, R21 ;  /* 0x0000000f1c0f7223 */ /* 0x000fe40000000015 */
[----:B------:R-:W0:Y:S02]  /*06f0*/  LDC.64 R28, c[0x0][0x260] ;  /* 0x00009800ff1c7b82 */ /* 0x000e240000000a00 */
[----:B0-----:R-:W-:-:S05]  /*0700*/  IMAD.WIDE R28, R0, 0x4, R28 ;  /* 0x00000004001c7825 */ /* 0x001fca00078e021c */
[----:B------:R0:W2:Y:S01]  /*0710*/  @P3 LDG.E.EL.64 R24, desc[UR4][R28.64+-0x840] ;  /* 0xfff7c0041c183981 */ /* 0x0000a2000c2e1b00 */
[----:B------:R-:W-:Y:S02]  /*0720*/  SEL R5, R5, RZ, P4 ;  /* 0x000000ff05057207 */ /* 0x000fe40002000000 */
[----:B-----5:R-:W-:Y:S01]  /*0730*/  SEL R9, R9, RZ, P4 ;  /* 0x000000ff09097207 */ /* 0x020fe20002000000 */
[----:B0-----:R-:W0:Y:S01]  /*0740*/  LDC.64 R28, c[0x0][0x268] ;  /* 0x00009a00ff1c7b82 */ /* 0x001e220000000a00 */
[----:B------:R-:W-:-:S03]  /*0750*/  SEL R19, R8, RZ, P4 ;  /* 0x000000ff08137207 */ /* 0x000fc60002000000 */
[----:B------:R-:W-:-:S04]  /*0760*/  FADD R21, R5, R9 ;  /* 0x0000000905157221 */ /* 0x000fc80000000000 */
[----:B------:R-:W1:Y:S01]  /*0770*/  LDC.64 R8, c[0x0][0x270] ;  /* 0x00009c00ff087b82 */ /* 0x000e620000000a00 */
[----:B------:R-:W-:Y:S02]  /*0780*/  SEL R4, R4, RZ, P4 ;  /* 0x000000ff04047207 */ /* 0x000fe40002000000 */
[----:B------:R-:W-:Y:S02]  /*0790*/  SEL R27, R11, RZ, P3 ;  /* 0x000000ff0b1b7207 */ /* 0x000fe40001800000 */
[----:B------:R-:W-:Y:S01]  /*07a0*/  SEL R11, R13, RZ, P3 ;  /* 0x000000ff0d0b7207 */ /* 0x000fe20001800000 */
[----:B------:R-:W-:Y:S01]  /*07b0*/  FADD R19, R4, R19 ;  /* 0x0000001304137221 */ /* 0x000fe20000000000 */
[----:B------:R-:W-:Y:S02]  /*07c0*/  CS2R R4, SRZ ;  /* 0x0000000000047805 */ /* 0x000fe4000001ff00 */
[----:B------:R-:W-:Y:S01]  /*07d0*/  SEL R13, R12, RZ, P3 ;  /* 0x000000ff0c0d7207 */ /* 0x000fe20001800000 */
[----:B------:R-:W-:Y:S01]  /*07e0*/  FADD R12, R11, -R27 ;  /* 0x8000001b0b0c7221 */ /* 0x000fe20000000000 */
[----:B------:R-:W-:-:S02]  /*07f0*/  SEL R10, R10, RZ, P3 ;  /* 0x000000ff0a0a7207 */ /* 0x000fc40001800000 */
[----:B------:R-:W-:Y:S01]  /*0800*/  LEA.HI R27, R3, R3, RZ, 0x1 ;  /* 0x00000003031b7211 */ /* 0x000fe200078f08ff */
[----:B0-----:R-:W-:-:S04]  /*0810*/  IMAD.WIDE R28, R0, 0x4, R28 ;  /* 0x00000004001c7825 */ /* 0x001fc800078e021c */
[----:B------:R-:W-:Y:S01]  /*0820*/  FADD R13, R13, -R10 ;  /* 0x8000000a0d0d7221 */ /* 0x000fe20000000000 */
[----:B------:R0:W4:Y:S01]  /*0830*/  @P3 LDG.E.EL.64 R4, desc[UR4][R28.64+-0x840] ;  /* 0xfff7c0041c043981 */ /* 0x000122000c2e1b00 */
[----:B-1----:R-:W-:Y:S01]  /*0840*/  IMAD.WIDE R10, R0, 0x4, R8 ;  /* 0x00000004000a7825 */ /* 0x002fe200078e0208 */
[----:B------:R-:W-:Y:S02]  /*0850*/  CS2R R8, SRZ ;  /* 0x0000000000087805 */ /* 0x000fe4000001ff00 */
[----:B0-----:R-:W-:-:S04]  /*0860*/  LOP3.LUT R28, R27, 0xfffffffe, RZ, 0xc0, !PT ;  /* 0xfffffffe1b1c7812 */ /* 0x001fc800078ec0ff */
[----:B------:R0:W5:Y:S01]  /*0870*/  @P3 LDG.E.EL.64 R8, desc[UR4][R10.64+-0x840] ;  /* 0xfff7c0040a083981 */ /* 0x000162000c2e1b00 */
[----:B------:R-:W-:Y:S01]  /*0880*/  SHF.R.U32.HI R27, RZ, 0x1, R27 ;  /* 0x00000001ff1b7819 */ /* 0x000fe2000001161b */
[----:B------:R-:W-:-:S04]  /*0890*/  IMAD.IADD R28, R3, 0x1, -R28 ;  /* 0x00000001031c7824 */ /* 0x000fc800078e0a1c */
[----:B------:R-:W-:Y:S01]  /*08a0*/  IMAD R27, R27, 0x3, R28 ;  /* 0x000000031b1b7824 */ /* 0x000fe200078e021c */
[----:B0-----:R-:W-:Y:S01]  /*08b0*/  SEL R11, R14, RZ, P1 ;  /* 0x000000ff0e0b7207 */ /* 0x001fe20000800000 */
[----:B------:R-:W-:Y:S01]  /*08c0*/  IMAD.MOV.U32 R10, RZ, RZ, 0x3e800000 ;  /* 0x3e800000ff0a7424 */ /* 0x000fe200078e00ff */
[----:B------:R-:W-:Y:S01]  /*08d0*/  SEL R14, R16, RZ, P1 ;  /* 0x000000ff100e7207 */ /* 0x000fe20000800000 */
[----:B------:R-:W-:-:S04]  /*08e0*/  IMAD.MOV.U32 R16, RZ, RZ, 0xb0 ;  /* 0x000000b0ff107424 */ /* 0x000fc800078e00ff */
[----:B------:R-:W-:Y:S01]  /*08f0*/  FADD R14, R14, -R11 ;  /* 0x8000000b0e0e7221 */ /* 0x000fe20000000000 */
[----:B------:R-:W-:-:S04]  /*0900*/  IMAD R27, R27, R16, 0x2c0 ;  /* 0x000002c01b1b7424 */ /* 0x000fc800078e0210 */
[----:B------:R-:W-:Y:S02]  /*0910*/  IMAD R16, R2, 0x630, R27 ;  /* 0x0000063002107824 */ /* 0x000fe400078e021b */
[----:B------:R-:W-:Y:S01]  /*0920*/  FMUL R14, R17, R14 ;  /* 0x0000000e110e7220 */ /* 0x000fe20000400000 */
[----:B--2---:R-:W-:-:S05]  /*0930*/  SEL R24, R24, RZ, P3 ;  /* 0x000000ff18187207 */ /* 0x004fca0001800000 */
[----:B------:R-:W-:-:S06]  /*0940*/  FADD R24, R24, 0.0010000000474974513054 ;  /* 0x3a83126f18187421 */ /* 0x000fcc0000000000 */
[----:B------:R-:W0:Y:S01]  /*0950*/  MUFU.SQRT R24, R24 ;  /* 0x0000001800187308 */ /* 0x000e220000002000 */
[----:B------:R-:W-:-:S05]  /*0960*/  SEL R25, R25, RZ, P3 ;  /* 0x000000ff19197207 */ /* 0x000fca0001800000 */
[----:B------:R-:W-:Y:S01]  /*0970*/  FADD R25, R25, 0.0010000000474974513054 ;  /* 0x3a83126f19197421 */ /* 0x000fe20000000000 */
[C---:B0-----:R-:W-:Y:S02]  /*0980*/  FSETP.GT.AND P5, PT, R24.reuse, 8.50705917302346158658e+37, PT ;  /* 0x7e8000001800780b */ /* 0x041fe40003fa4000 */
[----:B------:R-:W-:-:S03]  /*0990*/  FSETP.GEU.AND P4, PT, R24, 1.175494350822287508e-38, PT ;  /* 0x008000001800780b */ /* 0x000fc60003f8e000 */
[----:B------:R-:W0:Y:S08]  /*09a0*/  MUFU.SQRT R25, R25 ;  /* 0x0000001900197308 */ /* 0x000e300000002000 */
[----:B------:R-:W-:-:S04]  /*09b0*/  @P5 FMUL R24, R24, 0.25 ;  /* 0x3e80000018185820 */ /* 0x000fc80000400000 */
[----:B------:R-:W-:-:S04]  /*09c0*/  @!P4 FMUL R24, R24, 16777216 ;  /* 0x4b8000001818c820 */ /* 0x000fc80000400000 */
[----:B------:R-:W1:Y:S01]  /*09d0*/  MUFU.RCP R28, R24 ;  /* 0x00000018001c7308 */ /* 0x000e620000001000 */
[----:B------:R-:W-:Y:S02]  /*09e0*/  FSEL R11, R10, 1, P5 ;  /* 0x3f8000000a0b7808 */ /* 0x000fe40002800000 */
[----:B0-----:R-:W-:-:S03]  /*09f0*/  FSETP.GT.AND P5, PT, R25, 8.50705917302346158658e+37, PT ;  /* 0x7e8000001900780b */ /* 0x001fc60003fa4000 */
[----:B------:R-:W-:Y:S01]  /*0a00*/  @!P4 FMUL R11, R11, 16777216 ;  /* 0x4b8000000b0bc820 */ /* 0x000fe20000400000 */
[----:B------:R-:W-:-:S03]  /*0a10*/  FSETP.GEU.AND P4, PT, R25, 1.175494350822287508e-38, PT ;  /* 0x008000001900780b */ /* 0x000fc60003f8e000 */
[----:B-1----:R-:W-:Y:S01]  /*0a20*/  FMUL R28, R28, R11 ;  /* 0x0000000b1c1c7220 */ /* 0x002fe20000400000 */
[----:B------:R-:W-:-:S05]  /*0a30*/  VIADD R11, R0, 0xfffffdf0 ;  /* 0xfffffdf0000b7836 */ /* 0x000fca0000000000 */
[----:B------:R-:W-:Y:S01]  /*0a40*/  @P5 FMUL R25, R25, 0.25 ;  /* 0x3e80000019195820 */ /* 0x000fe20000400000 */
[----:B------:R-:W-:Y:S02]  /*0a50*/  IMAD.IADD R11, R16, 0x1, R11 ;  /* 0x00000001100b7824 */ /* 0x000fe400078e020b */
[----:B------:R-:W0:Y:S01]  /*0a60*/  LDC.64 R16, c[0x0][0x278] ;  /* 0x00009e00ff107b82 */ /* 0x000e220000000a00 */
[----:B------:R-:W-:-:S04]  /*0a70*/  @!P4 FMUL R25, R25, 16777216 ;  /* 0x4b8000001919c820 */ /* 0x000fc80000400000 */
[----:B------:R-:W1:Y:S01]  /*0a80*/  MUFU.RCP R27, R25 ;  /* 0x00000019001b7308 */ /* 0x000e620000001000 */
[----:B------:R-:W-:-:S05]  /*0a90*/  FSEL R10, R10, 1, P5 ;  /* 0x3f8000000a0a7808 */ /* 0x000fca0002800000 */
[----:B------:R-:W-:-:S04]  /*0aa0*/  @!P4 FMUL R10, R10, 16777216 ;  /* 0x4b8000000a0ac820 */ /* 0x000fc80000400000 */
[----:B-1----:R-:W-:Y:S01]  /*0ab0*/  FMUL R27, R27, R10 ;  /* 0x0000000a1b1b7220 */ /* 0x002fe20000400000 */
[----:B0-----:R-:W-:Y:S01]  /*0ac0*/  IMAD.WIDE R16, R11, 0x4, R16 ;  /* 0x000000040b107825 */ /* 0x001fe200078e0210 */
[----:B------:R-:W-:-:S06]  /*0ad0*/  CS2R R10, SRZ ;  /* 0x00000000000a7805 */ /* 0x000fcc000001ff00 */
[----:B------:R-:W2:Y:S01]  /*0ae0*/  @P3 LDG.E.EL.64 R10, desc[UR4][R16.64] ;  /* 0x00000004100a3981 */ /* 0x000ea2000c2e1b00 */
[----:B----4-:R-:W-:Y:S01]  /*0af0*/  SEL R4, R4, RZ, P3 ;  /* 0x000000ff04047207 */ /* 0x010fe20001800000 */
[----:B------:R-:W-:Y:S01]  /*0b00*/  FMUL R13, R13, R28 ;  /* 0x0000001c0d0d7220 */ /* 0x000fe20000400000 */
[----:B------:R-:W-:Y:S01]  /*0b10*/  SEL R5, R5, RZ, P3 ;  /* 0x000000ff05057207 */ /* 0x000fe20001800000 */
[----:B------:R-:W-:Y:S01]  /*0b20*/  FMUL R12, R12, R27 ;  /* 0x0000001b0c0c7220 */ /* 0x000fe20000400000 */
[----:B-----5:R-:W-:Y:S02]  /*0b30*/  SEL R8, R8, RZ, P3 ;  /* 0x000000ff08087207 */ /* 0x020fe40001800000 */
[----:B------:R-:W-:-:S03]  /*0b40*/  SEL R9, R9, RZ, P3 ;  /* 0x000000ff09097207 */ /* 0x000fc60001800000 */
[----:B------:R-:W-:Y:S02]  /*0b50*/  FFMA R13, R13, R4, R8 ;  /* 0x000000040d0d7223 */ /* 0x000fe40000000008 */
[----:B------:R-:W-:Y:S02]  /*0b60*/  FFMA R12, R12, R5, R9 ;  /* 0x000000050c0c7223 */ /* 0x000fe40000000009 */
[----:B------:R-:W0:Y:S01]  /*0b70*/  LDC.64 R4, c[0x0][0x280] ;  /* 0x0000a000ff047b82 */ /* 0x000e220000000a00 */
[----:B------:R-:W-:Y:S02]  /*0b80*/  SEL R29, R18, RZ, P1 ;  /* 0x000000ff121d7207 */ /* 0x000fe40000800000 */
[----:B------:R-:W-:Y:S02]  /*0b90*/  SEL R20, R20, RZ, P1 ;  /* 0x000000ff14147207 */ /* 0x000fe40000800000 */
[----:B---3--:R-:W-:Y:S02]  /*0ba0*/  SEL R8, R23, RZ, P1 ;  /* 0x000000ff17087207 */ /* 0x008fe40000800000 */
[----:B------:R-:W-:Y:S01]  /*0bb0*/  SEL R9, R22, RZ, P1 ;  /* 0x000000ff16097207 */ /* 0x000fe20000800000 */
[----:B------:R-:W-:Y:S01]  /*0bc0*/  FFMA R14, R29, R14, R20 ;  /* 0x0000000e1d0e7223 */ /* 0x000fe20000000014 */
[----:B------:R-:W-:Y:S01]  /*0bd0*/  ISETP.GT.AND P1, PT, R0, 0x20f, PT ;  /* 0x0000020f0000780c */ /* 0x000fe20003f24270 */
[----:B------:R-:W-:Y:S01]  /*0be0*/  FADD R8, R8, R15 ;  /* 0x0000000f08087221 */ /* 0x000fe20000000000 */
[----:B------:R-:W-:Y:S01]  /*0bf0*/  ISETP.GE.U32.AND P4, PT, R26, 0xb0, PT ;  /* 0x000000b01a00780c */ /* 0x000fe20003f86070 */
[----:B------:R-:W-:Y:S01]  /*0c00*/  FADD R14, R9, R14 ;  /* 0x0000000e090e7221 */ /* 0x000fe20000000000 */
[----:B------:R-:W-:Y:S01]  /*0c10*/  SEL R6, R6, RZ, P2 ;  /* 0x000000ff06067207 */ /* 0x000fe20001000000 */
[----:B------:R-:W-:Y:S01]  /*0c20*/  IMAD R3, R3, 0x2c0, R0 ;  /* 0x000002c003037824 */ /* 0x000fe200078e0200 */
[----:B------:R-:W-:-:S03]  /*0c30*/  SEL R7, R7, RZ, P2 ;  /* 0x000000ff07077207 */ /* 0x000fc60001000000 */
[----:B------:R-:W-:-:S04]  /*0c40*/  IMAD R3, R2, 0xb00, R3 ;  /* 0x00000b0002037824 */ /* 0x000fc800078e0203 */
[----:B0-----:R-:W-:Y:S01]  /*0c50*/  IMAD.WIDE R4, R3, 0x4, R4 ;  /* 0x0000000403047825 */ /* 0x001fe200078e0204 */
[----:B--2---:R-:W-:Y:S02]  /*0c60*/  SEL R10, R10, RZ, P3 ;  /* 0x000000ff0a0a7207 */ /* 0x004fe40001800000 */
[----:B------:R-:W-:Y:S02]  /*0c70*/  SEL R11, R11, RZ, P3 ;  /* 0x000000ff0b0b7207 */ /* 0x000fe40001800000 */
[----:B------:R-:W-:Y:S01]  /*0c80*/  ISETP.GE.AND P3, PT, R0, 0xb0, PT ;  /* 0x000000b00000780c */ /* 0x000fe20003f66270 */
[----:B------:R-:W-:Y:S02]  /*0c90*/  FADD R10, R13, R10 ;  /* 0x0000000a0d0a7221 */ /* 0x000fe40000000000 */
[----:B------:R-:W-:-:S03]  /*0ca0*/  FADD R11, R12, R11 ;  /* 0x0000000b0c0b7221 */ /* 0x000fc60000000000 */
[----:B------:R-:W-:Y:S02]  /*0cb0*/  @P6 FSEL R19, R10, RZ, P1 ;  /* 0x000000ff0a136208 */ /* 0x000fe40000800000 */
[----:B------:R-:W-:-:S05]  /*0cc0*/  @P6 FSEL R21, R11, RZ, P1 ;  /* 0x000000ff0b156208 */ /* 0x000fca0000800000 */
[----:B------:R-:W-:Y:S02]  /*0cd0*/  @P3 FSEL R6, R14, R19, !P4 ;  /* 0x000000130e063208 */ /* 0x000fe40006000000 */
[----:B------:R-:W-:Y:S02]  /*0ce0*/  @P3 FSEL R7, R8, R21, !P4 ;  /* 0x0000001508073208 */ /* 0x000fe40006000000 */
[C---:B------:R-:W-:Y:S02]  /*0cf0*/  FSETP.GEU.AND P1, PT, R6.reuse, RZ, PT ;  /* 0x000000ff0600720b */ /* 0x040fe40003f2e000 */
[C---:B------:R-:W-:Y:S02]  /*0d00*/  FSETP.GEU.AND P2, PT, R7.reuse, RZ, PT ;  /* 0x000000ff0700720b */ /* 0x040fe40003f4e000 */
[----:B------:R-:W-:Y:S02]  /*0d10*/  FSEL R6, R6, RZ, P1 ;  /* 0x000000ff06067208 */ /* 0x000fe40000800000 */
[----:B------:R-:W-:Y:S01]  /*0d20*/  FSEL R7, R7, RZ, P2 ;  /* 0x000000ff07077208 */ /* 0x000fe20001000000 */
[----:B------:R-:W-:Y:S08]  /*0d30*/  @!P0 EXIT ;  /* 0x000000000000894d */ /* 0x000ff00003800000 */
[----:B------:R-:W-:Y:S01]  /*0d40*/  STG.E.64 desc[UR4][R4.64], R6 ;  /* 0x0000000604007986 */ /* 0x000fe2000c101b04 */
[----:B------:R-:W-:Y:S05]  /*0d50*/  EXIT ;  /* 0x000000000000794d */ /* 0x000fea0003800000 */
.L_x_0:
[----:B------:R-:W-:-:S00]  /*0d60*/  BRA `(.L_x_0) ;  /* 0xfffffffc00fc7947 */ /* 0x000fc0000383ffff */
[----:B------:R-:W-:-:S00]  /*0d70*/  NOP ;  /* 0x0000000000007918 */ /* 0x000fc00000000000 */
        /* <DEDUP_REMOVED lines=8> */
.L_x_1:


//--------------------- .nv.global.init           --------------------------
	.section	.nv.global.init,"aw",@progbits
.nv.global.init:
	.type		_$_str,@object
	.size		_$_str,(_$_str_$_2 - _$_str)
_$_str:
        /*0000*/ 	.byte	0x5f, 0x5f, 0x43, 0x55, 0x44, 0x41, 0x5f, 0x46, 0x54, 0x5a, 0x00
	.type		_$_str_$_2,@object
	.size		_$_str_$_2,(.L_1 - _$_str_$_2)
_$_str_$_2:
        /*000b*/ 	.byte	0x5f, 0x5f, 0x43, 0x55, 0x44, 0x41, 0x5f, 0x50, 0x52, 0x45, 0x43, 0x5f, 0x53, 0x51, 0x52, 0x54
        /*001b*/ 	.byte	0x00
.L_1:


//--------------------- .nv.constant0.triton_poi_fused_cat_relu_62 --------------------------
	.section	.nv.constant0.triton_poi_fused_cat_relu_62,"a",@progbits
	.sectionflags	@""
	.align	4
.nv.constant0.triton_poi_fused_cat_relu_62:
	.zero		656
